	.headerflags	@"EF_CUDA_TEXMODE_UNIFIED EF_CUDA_64BIT_ADDRESS EF_CUDA_SM89 EF_CUDA_VIRTUAL_SM(EF_CUDA_SM89)"
	.elftype	@"ET_EXEC"


//--------------------- .nv.info                  --------------------------
	.section	.nv.info,"",@"SHT_CUDA_INFO"
	.align	4


	//----- nvinfo : EIATTR_REGCOUNT
	.align		4
        /*0000*/ 	.byte	0x04, 0x2f
        /*0002*/ 	.short	(.L_2 - .L_1)
	.align		4
.L_1:
        /*0004*/ 	.word	index@(triton__0d1d2d3d4d5d6d7d8d910de)
        /*0008*/ 	.word	0x00000039


	//----- nvinfo : EIATTR_MAX_STACK_SIZE
	.align		4
.L_2:
        /*000c*/ 	.byte	0x04, 0x23
        /*000e*/ 	.short	(.L_4 - .L_3)
	.align		4
.L_3:
        /*0010*/ 	.word	index@(triton__0d1d2d3d4d5d6d7d8d910de)
        /*0014*/ 	.word	0x00000000


	//----- nvinfo : EIATTR_MIN_STACK_SIZE
	.align		4
.L_4:
        /*0018*/ 	.byte	0x04, 0x12
        /*001a*/ 	.short	(.L_6 - .L_5)
	.align		4
.L_5:
        /*001c*/ 	.word	index@(triton__0d1d2d3d4d5d6d7d8d910de)
        /*0020*/ 	.word	0x00000000


	//----- nvinfo : EIATTR_FRAME_SIZE
	.align		4
.L_6:
        /*0024*/ 	.byte	0x04, 0x11
        /*0026*/ 	.short	(.L_8 - .L_7)
	.align		4
.L_7:
        /*0028*/ 	.word	index@(triton__0d1d2d3d4d5d6d7d8d910de)
        /*002c*/ 	.word	0x00000000
.L_8:


//--------------------- .nv.info.triton__0d1d2d3d4d5d6d7d8d910de --------------------------
	.section	.nv.info.triton__0d1d2d3d4d5d6d7d8d910de,"",@"SHT_CUDA_INFO"
	.align	4


	//----- nvinfo : EIATTR_CUDA_API_VERSION
	.align		4
        /*0000*/ 	.byte	0x04, 0x37
        /*0002*/ 	.short	(.L_10 - .L_9)
.L_9:
        /*0004*/ 	.word	0x0000007b


	//----- nvinfo : EIATTR_PARAM_CBANK
	.align		4
.L_10:
        /*0008*/ 	.byte	0x04, 0x0a
        /*000a*/ 	.short	(.L_12 - .L_11)
	.align		4
.L_11:
        /*000c*/ 	.word	index@(.nv.constant0.triton__0d1d2d3d4d5d6d7d8d910de)
        /*0010*/ 	.short	0x0160
        /*0012*/ 	.short	0x0050


	//----- nvinfo : EIATTR_CBANK_PARAM_SIZE
	.align		4
.L_12:
        /*0014*/ 	.byte	0x03, 0x19
        /*0016*/ 	.short	0x0050


	//----- nvinfo : EIATTR_KPARAM_INFO
	.align		4
        /*0018*/ 	.byte	0x04, 0x17
        /*001a*/ 	.short	(.L_14 - .L_13)
.L_13:
        /*001c*/ 	.word	0x00000000
        /*0020*/ 	.short	0x000a
        /*0022*/ 	.short	0x004c
        /*0024*/ 	.byte	0x00, 0xf0, 0x11, 0x00


	//----- nvinfo : EIATTR_KPARAM_INFO
	.align		4
.L_14:
        /*0028*/ 	.byte	0x04, 0x17
        /*002a*/ 	.short	(.L_16 - .L_15)
.L_15:
        /*002c*/ 	.word	0x00000000
        /*0030*/ 	.short	0x0009
        /*0032*/ 	.short	0x0048
        /*0034*/ 	.byte	0x00, 0xf0, 0x11, 0x00


	//----- nvinfo : EIATTR_KPARAM_INFO
	.align		4
.L_16:
        /*0038*/ 	.byte	0x04, 0x17
        /*003a*/ 	.short	(.L_18 - .L_17)
.L_17:
        /*003c*/ 	.word	0x00000000
        /*0040*/ 	.short	0x0008
        /*0042*/ 	.short	0x0040
        /*0044*/ 	.byte	0x00, 0xf0, 0x21, 0x00


	//----- nvinfo : EIATTR_KPARAM_INFO
	.align		4
.L_18:
        /*0048*/ 	.byte	0x04, 0x17
        /*004a*/ 	.short	(.L_20 - .L_19)
.L_19:
        /*004c*/ 	.word	0x00000000
        /*0050*/ 	.short	0x0007
        /*0052*/ 	.short	0x0038
        /*0054*/ 	.byte	0x00, 0xf0, 0x21, 0x00


	//----- nvinfo : EIATTR_KPARAM_INFO
	.align		4
.L_20:
        /*0058*/ 	.byte	0x04, 0x17
        /*005a*/ 	.short	(.L_22 - .L_21)
.L_21:
        /*005c*/ 	.word	0x00000000
        /*0060*/ 	.short	0x0006
        /*0062*/ 	.short	0x0030
        /*0064*/ 	.byte	0x00, 0xf0, 0x21, 0x00


	//----- nvinfo : EIATTR_KPARAM_INFO
	.align		4
.L_22:
        /*0068*/ 	.byte	0x04, 0x17
        /*006a*/ 	.short	(.L_24 - .L_23)
.L_23:
        /*006c*/ 	.word	0x00000000
        /*0070*/ 	.short	0x0005
        /*0072*/ 	.short	0x0028
        /*0074*/ 	.byte	0x00, 0xf0, 0x21, 0x00


	//----- nvinfo : EIATTR_KPARAM_INFO
	.align		4
.L_24:
        /*0078*/ 	.byte	0x04, 0x17
        /*007a*/ 	.short	(.L_26 - .L_25)
.L_25:
        /*007c*/ 	.word	0x00000000
        /*0080*/ 	.short	0x0004
        /*0082*/ 	.short	0x0020
        /*0084*/ 	.byte	0x00, 0xf0, 0x21, 0x00


	//----- nvinfo : EIATTR_KPARAM_INFO
	.align		4
.L_26:
        /*0088*/ 	.byte	0x04, 0x17
        /*008a*/ 	.short	(.L_28 - .L_27)
.L_27:
        /*008c*/ 	.word	0x00000000
        /*0090*/ 	.short	0x0003
        /*0092*/ 	.short	0x0018
        /*0094*/ 	.byte	0x00, 0xf0, 0x21, 0x00


	//----- nvinfo : EIATTR_KPARAM_INFO
	.align		4
.L_28:
        /*0098*/ 	.byte	0x04, 0x17
        /*009a*/ 	.short	(.L_30 - .L_29)
.L_29:
        /*009c*/ 	.word	0x00000000
        /*00a0*/ 	.short	0x0002
        /*00a2*/ 	.short	0x0010
        /*00a4*/ 	.byte	0x00, 0xf0, 0x21, 0x00


	//----- nvinfo : EIATTR_KPARAM_INFO
	.align		4
.L_30:
        /*00a8*/ 	.byte	0x04, 0x17
        /*00aa*/ 	.short	(.L_32 - .L_31)
.L_31:
        /*00ac*/ 	.word	0x00000000
        /*00b0*/ 	.short	0x0001
        /*00b2*/ 	.short	0x0008
        /*00b4*/ 	.byte	0x00, 0xf0, 0x21, 0x00


	//----- nvinfo : EIATTR_KPARAM_INFO
	.align		4
.L_32:
        /*00b8*/ 	.byte	0x04, 0x17
        /*00ba*/ 	.short	(.L_34 - .L_33)
.L_33:
        /*00bc*/ 	.word	0x00000000
        /*00c0*/ 	.short	0x0000
        /*00c2*/ 	.short	0x0000
        /*00c4*/ 	.byte	0x00, 0xf0, 0x21, 0x00


	//----- nvinfo : EIATTR_MAXREG_COUNT
	.align		4
.L_34:
        /*00c8*/ 	.byte	0x03, 0x1b
        /*00ca*/ 	.short	0x00ff


	//----- nvinfo : EIATTR_COOP_GROUP_MASK_REGIDS
	.align		4
        /*00cc*/ 	.byte	0x04, 0x29
        /*00ce*/ 	.short	(.L_36 - .L_35)


	//   ....[0]....
.L_35:
        /*00d0*/ 	.word	0xffffffff


	//   ....[1]....
        /*00d4*/ 	.word	0xffffffff


	//   ....[2]....
        /*00d8*/ 	.word	0xffffffff


	//   ....[3]....
        /*00dc*/ 	.word	0xffffffff


	//   ....[4]....
        /*00e0*/ 	.word	0xffffffff


	//   ....[5]....
        /*00e4*/ 	.word	0xffffffff


	//   ....[6]....
        /*00e8*/ 	.word	0xffffffff


	//   ....[7]....
        /*00ec*/ 	.word	0xffffffff


	//   ....[8]....
        /*00f0*/ 	.word	0xffffffff


	//   ....[9]....
        /*00f4*/ 	.word	0xffffffff


	//   ....[10]....
        /*00f8*/ 	.word	0xffffffff


	//   ....[11]....
        /*00fc*/ 	.word	0xffffffff


	//   ....[12]....
        /*0100*/ 	.word	0xffffffff


	//   ....[13]....
        /*0104*/ 	.word	0xffffffff


	//   ....[14]....
        /*0108*/ 	.word	0xffffffff


	//   ....[15]....
        /*010c*/ 	.word	0xffffffff


	//----- nvinfo : EIATTR_COOP_GROUP_INSTR_OFFSETS
	.align		4
.L_36:
        /*0110*/ 	.byte	0x04, 0x28
        /*0112*/ 	.short	(.L_38 - .L_37)


	//   ....[0]....
.L_37:
        /*0114*/ 	.word	0x000006a0


	//   ....[1]....
        /*0118*/ 	.word	0x000006c0


	//   ....[2]....
        /*011c*/ 	.word	0x000006e0


	//   ....[3]....
        /*0120*/ 	.word	0x00000700


	//   ....[4]....
        /*0124*/ 	.word	0x00000720


	//   ....[5]....
        /*0128*/ 	.word	0x00000780


	//   ....[6]....
        /*012c*/ 	.word	0x000007a0


	//   ....[7]....
        /*0130*/ 	.word	0x000007c0


	//   ....[8]....
        /*0134*/ 	.word	0x00001600


	//   ....[9]....
        /*0138*/ 	.word	0x00001640


	//   ....[10]....
        /*013c*/ 	.word	0x00001660


	//   ....[11]....
        /*0140*/ 	.word	0x00001680


	//   ....[12]....
        /*0144*/ 	.word	0x000016a0


	//   ....[13]....
        /*0148*/ 	.word	0x00001700


	//   ....[14]....
        /*014c*/ 	.word	0x00001720


	//   ....[15]....
        /*0150*/ 	.word	0x00001740


	//----- nvinfo : EIATTR_EXIT_INSTR_OFFSETS
	.align		4
.L_38:
        /*0154*/ 	.byte	0x04, 0x1c
        /*0156*/ 	.short	(.L_40 - .L_39)


	//   ....[0]....
.L_39:
        /*0158*/ 	.word	0x00001ca0


	//----- nvinfo : EIATTR_MAX_THREADS
	.align		4
.L_40:
        /*015c*/ 	.byte	0x04, 0x05
        /*015e*/ 	.short	(.L_42 - .L_41)
.L_41:
        /*0160*/ 	.word	0x00000100
        /*0164*/ 	.word	0x00000001
        /*0168*/ 	.word	0x00000001
.L_42:


//--------------------- .nv.rel.action            --------------------------
	.section	.nv.rel.action,"",@"SHT_CUDA_RELOCINFO"
	.align	8
	.sectionentsize	8
        /*0000*/ 	.byte	0x73, 0x00, 0x00, 0x00, 0x00, 0x00, 0x00, 0x00, 0x00, 0x00, 0x00, 0x11, 0x25, 0x00, 0x05, 0x36


//--------------------- .nv.constant0.triton__0d1d2d3d4d5d6d7d8d910de --------------------------
	.section	.nv.constant0.triton__0d1d2d3d4d5d6d7d8d910de,"a",@progbits
	.align	4
.nv.constant0.triton__0d1d2d3d4d5d6d7d8d910de:
	.zero		432


//--------------------- .text.triton__0d1d2d3d4d5d6d7d8d910de --------------------------
	.section	.text.triton__0d1d2d3d4d5d6d7d8d910de,"ax",@progbits
	.sectionflags	@"SHF_BARRIERS=1"
	.sectioninfo	@"SHI_REGISTERS=57"
	.align	128
        .global         triton__0d1d2d3d4d5d6d7d8d910de
        .type           triton__0d1d2d3d4d5d6d7d8d910de,@function
        .size           triton__0d1d2d3d4d5d6d7d8d910de,(.L_x_3 - triton__0d1d2d3d4d5d6d7d8d910de)
        .other          triton__0d1d2d3d4d5d6d7d8d910de,@"STO_CUDA_ENTRY STV_DEFAULT"
triton__0d1d2d3d4d5d6d7d8d910de:
.text.triton__0d1d2d3d4d5d6d7d8d910de:
[----:B------:R-:W-:-:S02]  /*0000*/  MOV R1, c[0x0][0x28] ;  /* 0x00000a0000017a02 */ /* 0x000fc40000000f00 */
[----:B------:R-:W0:Y:S01]  /*0010*/  S2R R0, SR_TID.X ;  /* 0x0000000000007919 */ /* 0x000e220000002100 */
[----:B------:R-:W-:Y:S01]  /*0020*/  MOV R15, 0x2 ;  /* 0x00000002000f7802 */ /* 0x000fe20000000f00 */
[----:B------:R-:W-:Y:S01]  /*0030*/  CS2R R8, SRZ ;  /* 0x0000000000087805 */ /* 0x000fe2000001ff00 */
[----:B------:R-:W-:Y:S01]  /*0040*/  CS2R R10, SRZ ;  /* 0x00000000000a7805 */ /* 0x000fe2000001ff00 */
[----:B------:R-:W1:Y:S01]  /*0050*/  S2R R44, SR_CTAID.X ;  /* 0x00000000002c7919 */ /* 0x000e620000002500 */
[----:B------:R-:W-:Y:S01]  /*0060*/  CS2R R4, SRZ ;  /* 0x0000000000047805 */ /* 0x000fe2000001ff00 */
[----:B------:R-:W-:Y:S01]  /*0070*/  CS2R R6, SRZ ;  /* 0x0000000000067805 */ /* 0x000fe2000001ff00 */
[----:B------:R-:W-:Y:S01]  /*0080*/  ULDC.64 UR6, c[0x0][0x118] ;  /* 0x0000460000067ab9 */ /* 0x000fe20000000a00 */
[----:B0-----:R-:W-:-:S04]  /*0090*/  LOP3.LUT R50, R0, 0xff, RZ, 0xc0, !PT ;  /* 0x000000ff00327812 */ /* 0x001fc800078ec0ff */
[----:B------:R-:W-:Y:S02]  /*00a0*/  SHF.L.U32 R49, R50, 0x3, RZ ;  /* 0x0000000332317819 */ /* 0x000fe400000006ff */
[C---:B-1----:R-:W-:Y:S02]  /*00b0*/  ISETP.GE.AND P1, PT, R44.reuse, 0x4, PT ;  /* 0x000000042c00780c */ /* 0x042fe40003f26270 */
[----:B------:R-:W-:Y:S01]  /*00c0*/  IADD3 R3, R49, 0x800, RZ ;  /* 0x0000080031037810 */ /* 0x000fe20007ffe0ff */
[----:B------:R-:W-:-:S03]  /*00d0*/  IMAD R12, R44, 0x900, R49 ;  /* 0x000009002c0c7824 */ /* 0x000fc600078e0231 */
[----:B------:R-:W-:Y:S01]  /*00e0*/  ISETP.LT.U32.AND P0, PT, R3, 0x900, !P1 ;  /* 0x000009000300780c */ /* 0x000fe20004f01070 */
[----:B------:R-:W-:Y:S02]  /*00f0*/  IMAD R14, R44, 0x900, R3 ;  /* 0x000009002c0e7824 */ /* 0x000fe400078e0203 */
[----:B------:R-:W-:-:S04]  /*0100*/  IMAD.WIDE R12, R12, R15, c[0x0][0x168] ;  /* 0x00005a000c0c7625 */ /* 0x000fc800078e020f */
[----:B------:R-:W-:Y:S01]  /*0110*/  IMAD.WIDE R14, R14, R15, c[0x0][0x168] ;  /* 0x00005a000e0e7625 */ /* 0x000fe200078e020f */
[----:B------:R-:W2:Y:S05]  /*0120*/  @!P1 LDG.E.EL.128 R8, [R12.64] ;  /* 0x000000060c089981 */ /* 0x000eaa000c2e1d00 */
[----:B------:R-:W3:Y:S01]  /*0130*/  @P0 LDG.E.EL.128 R4, [R14.64] ;  /* 0x000000060e040981 */ /* 0x000ee2000c2e1d00 */
[C---:B------:R-:W-:Y:S02]  /*0140*/  LOP3.LUT P2, RZ, R0.reuse, 0x1f, RZ, 0xc0, !PT ;  /* 0x0000001f00ff7812 */ /* 0x040fe4000784c0ff */
[----:B------:R-:W-:Y:S02]  /*0150*/  ISETP.GE.AND P3, PT, R0, 0x8, PT ;  /* 0x000000080000780c */ /* 0x000fe40003f66270 */
[----:B--2---:R-:W-:-:S02]  /*0160*/  SEL R8, R8, RZ, !P1 ;  /* 0x000000ff08087207 */ /* 0x004fc40004800000 */
[----:B------:R-:W-:Y:S02]  /*0170*/  SEL R9, R9, RZ, !P1 ;  /* 0x000000ff09097207 */ /* 0x000fe40004800000 */
[----:B------:R-:W-:Y:S02]  /*0180*/  PRMT R3, R8, 0x7632, R3 ;  /* 0x0000763208037816 */ /* 0x000fe40000000003 */
[----:B---3--:R-:W-:Y:S02]  /*0190*/  SEL R4, R4, RZ, P0 ;  /* 0x000000ff04047207 */ /* 0x008fe40000000000 */
[----:B------:R-:W-:Y:S02]  /*01a0*/  SHF.L.U32 R3, R3, 0x10, RZ ;  /* 0x0000001003037819 */ /* 0x000fe400000006ff */
[C---:B------:R-:W-:Y:S01]  /*01b0*/  PRMT R16, R4.reuse, 0x7632, R16 ;  /* 0x0000763204107816 */ /* 0x040fe20000000010 */
[----:B------:R-:W-:Y:S01]  /*01c0*/  IMAD.U32 R4, R4, 0x10000, RZ ;  /* 0x0001000004047824 */ /* 0x000fe200078e00ff */
[----:B------:R-:W-:Y:S01]  /*01d0*/  SHF.L.U32 R8, R8, 0x10, RZ ;  /* 0x0000001008087819 */ /* 0x000fe200000006ff */
[----:B------:R-:W-:Y:S01]  /*01e0*/  FMUL R3, R3, R3 ;  /* 0x0000000303037220 */ /* 0x000fe20000400000 */
[----:B------:R-:W-:Y:S01]  /*01f0*/  SHF.L.U32 R16, R16, 0x10, RZ ;  /* 0x0000001010107819 */ /* 0x000fe200000006ff */
[----:B------:R-:W-:Y:S01]  /*0200*/  FMUL R4, R4, R4 ;  /* 0x0000000404047220 */ /* 0x000fe20000400000 */
[----:B------:R-:W-:Y:S01]  /*0210*/  SEL R5, R5, RZ, P0 ;  /* 0x000000ff05057207 */ /* 0x000fe20000000000 */
[----:B------:R-:W-:Y:S01]  /*0220*/  FMUL R8, R8, R8 ;  /* 0x0000000808087220 */ /* 0x000fe20000400000 */
[----:B------:R-:W-:Y:S01]  /*0230*/  FSEL R3, R3, RZ, !P1 ;  /* 0x000000ff03037208 */ /* 0x000fe20004800000 */
[----:B------:R-:W-:Y:S01]  /*0240*/  FMUL R16, R16, R16 ;  /* 0x0000001010107220 */ /* 0x000fe20000400000 */
[----:B------:R-:W-:-:S02]  /*0250*/  FSEL R4, R4, -RZ, P0 ;  /* 0x800000ff04047208 */ /* 0x000fc40000000000 */
[----:B------:R-:W-:Y:S02]  /*0260*/  FSEL R13, R8, RZ, !P1 ;  /* 0x000000ff080d7208 */ /* 0x000fe40004800000 */
[----:B------:R-:W-:Y:S02]  /*0270*/  FSEL R16, R16, -RZ, P0 ;  /* 0x800000ff10107208 */ /* 0x000fe40000000000 */
[----:B------:R-:W-:Y:S01]  /*0280*/  PRMT R8, R5, 0x7632, R8 ;  /* 0x0000763205087816 */ /* 0x000fe20000000008 */
[----:B------:R-:W-:Y:S01]  /*0290*/  FADD R13, R13, R4 ;  /* 0x000000040d0d7221 */ /* 0x000fe20000000000 */
[----:B------:R-:W-:Y:S01]  /*02a0*/  SHF.L.U32 R5, R5, 0x10, RZ ;  /* 0x0000001005057819 */ /* 0x000fe200000006ff */
[----:B------:R-:W-:Y:S01]  /*02b0*/  FADD R16, R3, R16 ;  /* 0x0000001003107221 */ /* 0x000fe20000000000 */
[----:B------:R-:W-:Y:S02]  /*02c0*/  SEL R10, R10, RZ, !P1 ;  /* 0x000000ff0a0a7207 */ /* 0x000fe40004800000 */
[----:B------:R-:W-:Y:S01]  /*02d0*/  SEL R6, R6, RZ, P0 ;  /* 0x000000ff06067207 */ /* 0x000fe20000000000 */
[----:B------:R-:W-:Y:S01]  /*02e0*/  FMUL R12, R5, R5 ;  /* 0x00000005050c7220 */ /* 0x000fe20000400000 */
[----:B------:R-:W-:Y:S01]  /*02f0*/  PRMT R3, R9, 0x7632, R3 ;  /* 0x0000763209037816 */ /* 0x000fe20000000003 */
[----:B------:R-:W-:Y:S01]  /*0300*/  IMAD.U32 R4, R10, 0x10000, RZ ;  /* 0x000100000a047824 */ /* 0x000fe200078e00ff */
[----:B------:R-:W-:Y:S01]  /*0310*/  SHF.L.U32 R8, R8, 0x10, RZ ;  /* 0x0000001008087819 */ /* 0x000fe200000006ff */
[----:B------:R-:W-:Y:S01]  /*0320*/  FADD R13, R13, R16 ;  /* 0x000000100d0d7221 */ /* 0x000fe20000000000 */
[----:B------:R-:W-:Y:S01]  /*0330*/  SHF.L.U32 R3, R3, 0x10, RZ ;  /* 0x0000001003037819 */ /* 0x000fe200000006ff */
[----:B------:R-:W-:Y:S01]  /*0340*/  FMUL R4, R4, R4 ;  /* 0x0000000404047220 */ /* 0x000fe20000400000 */
[----:B------:R-:W-:Y:S01]  /*0350*/  SHF.L.U32 R5, R6, 0x10, RZ ;  /* 0x0000001006057819 */ /* 0x000fe200000006ff */
[----:B------:R-:W-:Y:S01]  /*0360*/  FMUL R8, R8, R8 ;  /* 0x0000000808087220 */ /* 0x000fe20000400000 */
[----:B------:R-:W-:Y:S01]  /*0370*/  SHF.L.U32 R9, R9, 0x10, RZ ;  /* 0x0000001009097819 */ /* 0x000fe200000006ff */
[----:B------:R-:W-:Y:S01]  /*0380*/  FMUL R3, R3, R3 ;  /* 0x0000000303037220 */ /* 0x000fe20000400000 */
[----:B------:R-:W-:Y:S01]  /*0390*/  PRMT R10, R10, 0x7632, R10 ;  /* 0x000076320a0a7816 */ /* 0x000fe2000000000a */
[----:B------:R-:W-:Y:S01]  /*03a0*/  FMUL R5, R5, R5 ;  /* 0x0000000505057220 */ /* 0x000fe20000400000 */
[----:B------:R-:W-:Y:S01]  /*03b0*/  PRMT R6, R6, 0x7632, R6 ;  /* 0x0000763206067816 */ /* 0x000fe20000000006 */
[----:B------:R-:W-:Y:S01]  /*03c0*/  FMUL R9, R9, R9 ;  /* 0x0000000909097220 */ /* 0x000fe20000400000 */
[----:B------:R-:W-:Y:S01]  /*03d0*/  FSEL R3, R3, RZ, !P1 ;  /* 0x000000ff03037208 */ /* 0x000fe20004800000 */
[----:B------:R-:W-:Y:S01]  /*03e0*/  IMAD.U32 R10, R10, 0x10000, RZ ;  /* 0x000100000a0a7824 */ /* 0x000fe200078e00ff */
[----:B------:R-:W-:-:S02]  /*03f0*/  FSEL R8, R8, -RZ, P0 ;  /* 0x800000ff08087208 */ /* 0x000fc40000000000 */
[----:B------:R-:W-:Y:S01]  /*0400*/  FSEL R4, R4, RZ, !P1 ;  /* 0x000000ff04047208 */ /* 0x000fe20004800000 */
[----:B------:R-:W-:Y:S01]  /*0410*/  FMUL R10, R10, R10 ;  /* 0x0000000a0a0a7220 */ /* 0x000fe20000400000 */
[----:B------:R-:W-:Y:S01]  /*0420*/  FSEL R5, R5, -RZ, P0 ;  /* 0x800000ff05057208 */ /* 0x000fe20000000000 */
[----:B------:R-:W-:Y:S01]  /*0430*/  FADD R8, R3, R8 ;  /* 0x0000000803087221 */ /* 0x000fe20000000000 */
[----:B------:R-:W-:Y:S02]  /*0440*/  FSEL R9, R9, RZ, !P1 ;  /* 0x000000ff09097208 */ /* 0x000fe40004800000 */
[----:B------:R-:W-:Y:S01]  /*0450*/  FSEL R12, R12, -RZ, P0 ;  /* 0x800000ff0c0c7208 */ /* 0x000fe20000000000 */
[----:B------:R-:W-:Y:S01]  /*0460*/  FADD R5, R4, R5 ;  /* 0x0000000504057221 */ /* 0x000fe20000000000 */
[----:B------:R-:W-:Y:S02]  /*0470*/  SEL R11, R11, RZ, !P1 ;  /* 0x000000ff0b0b7207 */ /* 0x000fe40004800000 */
[----:B------:R-:W-:Y:S01]  /*0480*/  SEL R7, R7, RZ, P0 ;  /* 0x000000ff07077207 */ /* 0x000fe20000000000 */
[----:B------:R-:W-:Y:S01]  /*0490*/  FADD R12, R9, R12 ;  /* 0x0000000c090c7221 */ /* 0x000fe20000000000 */
[----:B------:R-:W-:-:S02]  /*04a0*/  SHF.L.U32 R6, R6, 0x10, RZ ;  /* 0x0000001006067819 */ /* 0x000fc400000006ff */
[----:B------:R-:W-:Y:S01]  /*04b0*/  PRMT R3, R11, 0x7632, R3 ;  /* 0x000076320b037816 */ /* 0x000fe20000000003 */
[----:B------:R-:W-:Y:S01]  /*04c0*/  FADD R13, R12, R13 ;  /* 0x0000000d0c0d7221 */ /* 0x000fe20000000000 */
[----:B------:R-:W-:Y:S01]  /*04d0*/  SHF.L.U32 R4, R7, 0x10, RZ ;  /* 0x0000001007047819 */ /* 0x000fe200000006ff */
[----:B------:R-:W-:Y:S01]  /*04e0*/  FMUL R6, R6, R6 ;  /* 0x0000000606067220 */ /* 0x000fe20000400000 */
[----:B------:R-:W-:Y:S01]  /*04f0*/  SHF.L.U32 R11, R11, 0x10, RZ ;  /* 0x000000100b0b7819 */ /* 0x000fe200000006ff */
[----:B------:R-:W-:Y:S01]  /*0500*/  FADD R8, R8, R13 ;  /* 0x0000000d08087221 */ /* 0x000fe20000000000 */
[----:B------:R-:W-:Y:S01]  /*0510*/  PRMT R7, R7, 0x7632, R7 ;  /* 0x0000763207077816 */ /* 0x000fe20000000007 */
[----:B------:R-:W-:Y:S01]  /*0520*/  FMUL R4, R4, R4 ;  /* 0x0000000404047220 */ /* 0x000fe20000400000 */
[----:B------:R-:W-:Y:S01]  /*0530*/  SHF.L.U32 R3, R3, 0x10, RZ ;  /* 0x0000001003037819 */ /* 0x000fe200000006ff */
[----:B------:R-:W-:Y:S01]  /*0540*/  FMUL R11, R11, R11 ;  /* 0x0000000b0b0b7220 */ /* 0x000fe20000400000 */
[----:B------:R-:W-:Y:S01]  /*0550*/  SHF.L.U32 R7, R7, 0x10, RZ ;  /* 0x0000001007077819 */ /* 0x000fe200000006ff */
[----:B------:R-:W-:Y:S01]  /*0560*/  FADD R5, R5, R8 ;  /* 0x0000000805057221 */ /* 0x000fe20000000000 */
[----:B------:R-:W-:Y:S01]  /*0570*/  FSEL R9, R10, RZ, !P1 ;  /* 0x000000ff0a097208 */ /* 0x000fe20004800000 */
[----:B------:R-:W-:Y:S01]  /*0580*/  FMUL R3, R3, R3 ;  /* 0x0000000303037220 */ /* 0x000fe20000400000 */
[----:B------:R-:W-:Y:S01]  /*0590*/  FSEL R6, R6, -RZ, P0 ;  /* 0x800000ff06067208 */ /* 0x000fe20000000000 */
[----:B------:R-:W-:Y:S01]  /*05a0*/  FMUL R7, R7, R7 ;  /* 0x0000000707077220 */ /* 0x000fe20000400000 */
[----:B------:R-:W-:-:S02]  /*05b0*/  FSEL R11, R11, RZ, !P1 ;  /* 0x000000ff0b0b7208 */ /* 0x000fc40004800000 */
[----:B------:R-:W-:Y:S01]  /*05c0*/  FSEL R4, R4, -RZ, P0 ;  /* 0x800000ff04047208 */ /* 0x000fe20000000000 */
[----:B------:R-:W-:Y:S01]  /*05d0*/  FADD R6, R9, R6 ;  /* 0x0000000609067221 */ /* 0x000fe20000000000 */
[----:B------:R-:W-:Y:S02]  /*05e0*/  FSEL R8, R3, RZ, !P1 ;  /* 0x000000ff03087208 */ /* 0x000fe40004800000 */
[----:B------:R-:W-:Y:S01]  /*05f0*/  FSEL R7, R7, -RZ, P0 ;  /* 0x800000ff07077208 */ /* 0x000fe20000000000 */
[----:B------:R-:W-:Y:S01]  /*0600*/  FADD R4, R11, R4 ;  /* 0x000000040b047221 */ /* 0x000fe20000000000 */
[----:B------:R-:W-:Y:S01]  /*0610*/  FADD R5, R6, R5 ;  /* 0x0000000506057221 */ /* 0x000fe20000000000 */
[----:B------:R-:W-:Y:S01]  /*0620*/  SHF.R.U32.HI R9, RZ, 0x3, R0 ;  /* 0x00000003ff097819 */ /* 0x000fe20000011600 */
[----:B------:R-:W-:Y:S01]  /*0630*/  IMAD.MOV.U32 R11, RZ, RZ, 0x4 ;  /* 0x00000004ff0b7424 */ /* 0x000fe200078e00ff */
[----:B------:R-:W-:Y:S01]  /*0640*/  FADD R7, R8, R7 ;  /* 0x0000000708077221 */ /* 0x000fe20000000000 */
[----:B------:R-:W-:Y:S01]  /*0650*/  FADD R4, R4, R5 ;  /* 0x0000000504047221 */ /* 0x000fe20000000000 */
[----:B------:R-:W-:-:S02]  /*0660*/  LOP3.LUT R9, R9, 0x1c, RZ, 0xc0, !PT ;  /* 0x0000001c09097812 */ /* 0x000fc400078ec0ff */
[----:B------:R-:W-:Y:S01]  /*0670*/  LOP3.LUT P0, RZ, R0, 0x7, RZ, 0xc0, !PT ;  /* 0x0000000700ff7812 */ /* 0x000fe2000780c0ff */
[----:B------:R-:W-:-:S03]  /*0680*/  FADD R4, R7, R4 ;  /* 0x0000000407047221 */ /* 0x000fc60000000000 */
[----:B------:R-:W-:Y:S02]  /*0690*/  ISETP.LT.AND P0, PT, R0, 0x8, !P0 ;  /* 0x000000080000780c */ /* 0x000fe40004701270 */
[----:B------:R-:W0:Y:S02]  /*06a0*/  SHFL.BFLY PT, R3, R4, 0x10, 0x1f ;  /* 0x0e001f0004037f89 */ /* 0x000e2400000e0000 */
[----:B0-----:R-:W-:-:S05]  /*06b0*/  FADD R3, R4, R3 ;  /* 0x0000000304037221 */ /* 0x001fca0000000000 */
[----:B------:R-:W0:Y:S02]  /*06c0*/  SHFL.BFLY PT, R6, R3, 0x8, 0x1f ;  /* 0x0d001f0003067f89 */ /* 0x000e2400000e0000 */
[----:B0-----:R-:W-:-:S05]  /*06d0*/  FADD R6, R3, R6 ;  /* 0x0000000603067221 */ /* 0x001fca0000000000 */
[----:B------:R-:W0:Y:S02]  /*06e0*/  SHFL.BFLY PT, R5, R6, 0x4, 0x1f ;  /* 0x0c801f0006057f89 */ /* 0x000e2400000e0000 */
[----:B0-----:R-:W-:-:S05]  /*06f0*/  FADD R5, R6, R5 ;  /* 0x0000000506057221 */ /* 0x001fca0000000000 */
[----:B------:R-:W0:Y:S02]  /*0700*/  SHFL.BFLY PT, R8, R5, 0x2, 0x1f ;  /* 0x0c401f0005087f89 */ /* 0x000e2400000e0000 */
[----:B0-----:R-:W-:-:S05]  /*0710*/  FADD R8, R5, R8 ;  /* 0x0000000805087221 */ /* 0x001fca0000000000 */
[----:B------:R-:W0:Y:S02]  /*0720*/  SHFL.BFLY PT, R7, R8, 0x1, 0x1f ;  /* 0x0c201f0008077f89 */ /* 0x000e2400000e0000 */
[----:B0-----:R-:W-:Y:S01]  /*0730*/  FADD R10, R8, R7 ;  /* 0x00000007080a7221 */ /* 0x001fe20000000000 */
[----:B------:R-:W-:-:S04]  /*0740*/  MOV R8, RZ ;  /* 0x000000ff00087202 */ /* 0x000fc80000000f00 */
[----:B------:R-:W-:Y:S04]  /*0750*/  @!P2 STS [R9], R10 ;  /* 0x0000000a0900a388 */ /* 0x000fe80000000800 */
[----:B------:R-:W-:Y:S06]  /*0760*/  BAR.SYNC 0x0 ;  /* 0x0000000000007b1d */ /* 0x000fec0000000000 */
[----:B------:R-:W0:Y:S04]  /*0770*/  @!P3 LDS R2, [R0.X4] ;  /* 0x000000000002b984 */ /* 0x000e280000004800 */
[----:B0-----:R-:W0:Y:S02]  /*0780*/  SHFL.BFLY PT, R3, R2, 0x4, 0x1f ;  /* 0x0c801f0002037f89 */ /* 0x001e2400000e0000 */
[----:B0-----:R-:W-:-:S05]  /*0790*/  FADD R3, R2, R3 ;  /* 0x0000000302037221 */ /* 0x001fca0000000000 */
[----:B------:R-:W0:Y:S02]  /*07a0*/  SHFL.BFLY PT, R4, R3, 0x2, 0x1f ;  /* 0x0c401f0003047f89 */ /* 0x000e2400000e0000 */
[----:B0-----:R-:W-:-:S05]  /*07b0*/  FADD R6, R3, R4 ;  /* 0x0000000403067221 */ /* 0x001fca0000000000 */
[----:B------:R-:W0:Y:S02]  /*07c0*/  SHFL.BFLY PT, R5, R6, 0x1, 0x1f ;  /* 0x0c201f0006057f89 */ /* 0x000e2400000e0000 */
[----:B0-----:R-:W-:Y:S01]  /*07d0*/  FADD R7, R6, R5 ;  /* 0x0000000506077221 */ /* 0x001fe20000000000 */
[----:B------:R-:W-:-:S04]  /*07e0*/  IMAD.WIDE R4, R44, R11, c[0x0][0x180] ;  /* 0x000060002c047625 */ /* 0x000fc800078e020b */
[----:B------:R-:W-:Y:S04]  /*07f0*/  @P0 STS [R0.X4], R7 ;  /* 0x0000000700000388 */ /* 0x000fe80000004800 */
[----:B------:R-:W-:Y:S06]  /*0800*/  BAR.SYNC 0x0 ;  /* 0x0000000000007b1d */ /* 0x000fec0000000000 */
[----:B------:R0:W2:Y:S01]  /*0810*/  @!P1 LDG.E.EL R8, [R4.64] ;  /* 0x0000000604089981 */ /* 0x0000a2000c2e1900 */
[----:B------:R-:W-:Y:S01]  /*0820*/  MOV R3, 0x39e38e39 ;  /* 0x39e38e3900037802 */ /* 0x000fe20000000f00 */
[C---:B------:R-:W-:Y:S01]  /*0830*/  IMAD.SHL.U32 R48, R50.reuse, 0x4, RZ ;  /* 0x0000000432307824 */ /* 0x040fe200078e00ff */
[----:B------:R-:W-:Y:S01]  /*0840*/  MOV R42, RZ ;  /* 0x000000ff002a7202 */ /* 0x000fe20000000f00 */
[----:B------:R-:W1:Y:S01]  /*0850*/  LDS R2, [RZ] ;  /* 0x00000000ff027984 */ /* 0x000e620000000800 */
[----:B------:R-:W-:Y:S01]  /*0860*/  CS2R R40, SRZ ;  /* 0x0000000000287805 */ /* 0x000fe2000001ff00 */
[----:B------:R-:W-:Y:S01]  /*0870*/  MOV R6, RZ ;  /* 0x000000ff00067202 */ /* 0x000fe20000000f00 */
[----:B------:R-:W-:Y:S01]  /*0880*/  UPLOP3.LUT UP0, UPT, UPT, UPT, UPT, 0x80, 0x0 ;  /* 0x000000000000789c */ /* 0x000fe20003f0f070 */
[----:B------:R-:W-:Y:S01]  /*0890*/  SHF.L.U32 R0, R50, 0x5, RZ ;  /* 0x0000000532007819 */ /* 0x000fe200000006ff */
[----:B------:R-:W-:Y:S01]  /*08a0*/  UMOV UR4, URZ ;  /* 0x0000003f00047c82 */ /* 0x000fe20008000000 */
[----:B0-----:R-:W-:Y:S01]  /*08b0*/  CS2R R4, SRZ ;  /* 0x0000000000047805 */ /* 0x001fe2000001ff00 */
[----:B------:R-:W-:-:S02]  /*08c0*/  IADD3 R47, R49, 0x4, RZ ;  /* 0x00000004312f7810 */ /* 0x000fc40007ffe0ff */
[----:B------:R-:W-:Y:S01]  /*08d0*/  IADD3 R46, R48, 0x400, RZ ;  /* 0x00000400302e7810 */ /* 0x000fe20007ffe0ff */
[-C--:B--2---:R-:W-:Y:S01]  /*08e0*/  FFMA R43, R8, R3.reuse, 9.9999997473787516356e-06 ;  /* 0x3727c5ac082b7423 */ /* 0x084fe20000000003 */
[----:B-1----:R-:W-:Y:S02]  /*08f0*/  FFMA R8, R2, R3, 9.9999997473787516356e-06 ;  /* 0x3727c5ac02087423 */ /* 0x002fe40000000003 */
[----:B------:R-:W-:Y:S02]  /*0900*/  CS2R R2, SRZ ;  /* 0x0000000000027805 */ /* 0x000fe4000001ff00 */
[----:B------:R0:W1:Y:S08]  /*0910*/  MUFU.RSQ R7, R8 ;  /* 0x0000000800077308 */ /* 0x0000700000001400 */
[----:B------:R-:W2:Y:S02]  /*0920*/  MUFU.RSQ R43, R43 ;  /* 0x0000002b002b7308 */ /* 0x000ea40000001400 */
.L_x_0:
[----:B------:R-:W-:Y:S01]  /*0930*/  LOP3.LUT R32, R49, UR4, RZ, 0xfc, !PT ;  /* 0x0000000431207c12 */ /* 0x000fe2000f8efcff */
[----:B0-----:R-:W-:Y:S01]  /*0940*/  CS2R R8, SRZ ;  /* 0x0000000000087805 */ /* 0x001fe2000001ff00 */
[----:B------:R-:W-:Y:S01]  /*0950*/  MOV R35, 0x2 ;  /* 0x0000000200237802 */ /* 0x000fe20000000f00 */
[----:B------:R-:W-:Y:S01]  /*0960*/  CS2R R10, SRZ ;  /* 0x00000000000a7805 */ /* 0x000fe2000001ff00 */
[----:B------:R-:W-:Y:S01]  /*0970*/  ISETP.GE.U32.AND P5, PT, R32, 0x900, PT ;  /* 0x000009002000780c */ /* 0x000fe20003fa6070 */
[C---:B------:R-:W-:Y:S01]  /*0980*/  IMAD R34, R44.reuse, 0x900, R32 ;  /* 0x000009002c227824 */ /* 0x040fe200078e0220 */
[----:B------:R-:W-:Y:S01]  /*0990*/  MOV R45, 0x4 ;  /* 0x00000004002d7802 */ /* 0x000fe20000000f00 */
[----:B------:R-:W-:Y:S01]  /*09a0*/  CS2R R12, SRZ ;  /* 0x00000000000c7805 */ /* 0x000fe2000001ff00 */
[----:B------:R-:W-:Y:S01]  /*09b0*/  ISETP.LT.AND P4, PT, R44, 0x4, !P5 ;  /* 0x000000042c00780c */ /* 0x000fe20006f81270 */
[----:B------:R-:W-:Y:S01]  /*09c0*/  IMAD.WIDE R24, R34, R35, c[0x0][0x178] ;  /* 0x00005e0022187625 */ /* 0x000fe200078e0223 */
[----:B------:R-:W-:Y:S01]  /*09d0*/  CS2R R14, SRZ ;  /* 0x00000000000e7805 */ /* 0x000fe2000001ff00 */
[----:B------:R-:W-:Y:S01]  /*09e0*/  CS2R R16, SRZ ;  /* 0x0000000000107805 */ /* 0x000fe2000001ff00 */
[----:B------:R-:W-:Y:S01]  /*09f0*/  CS2R R18, SRZ ;  /* 0x0000000000127805 */ /* 0x000fe2000001ff00 */
[----:B------:R-:W-:-:S04]  /*0a00*/  IMAD.WIDE.U32 R26, R32, R45, c[0x0][0x188] ;  /* 0x00006200201a7625 */ /* 0x000fc800078e002d */
[----:B------:R-:W-:Y:S01]  /*0a10*/  IMAD.WIDE R28, R34, R45, c[0x0][0x160] ;  /* 0x00005800221c7625 */ /* 0x000fe200078e022d */
[----:B------:R-:W3:Y:S04]  /*0a20*/  @!P5 LDG.E.EL.128 R12, [R26.64] ;  /* 0x000000061a0cd981 */ /* 0x000ee8000c2e1d00 */
[----:B------:R-:W4:Y:S04]  /*0a30*/  @P4 LDG.E.EF.128 R8, [R24.64] ;  /* 0x0000000618084981 */ /* 0x000f28000c0e1d00 */
[----:B------:R-:W5:Y:S01]  /*0a40*/  @P4 LDG.E.EL.128 R16, [R28.64] ;  /* 0x000000061c104981 */ /* 0x000f62000c2e1d00 */
[----:B------:R-:W-:Y:S01]  /*0a50*/  IADD3 R30, P6, R49, UR4, RZ ;  /* 0x00000004311e7c10 */ /* 0x000fe2000ffde0ff */
[----:B------:R-:W-:Y:S01]  /*0a60*/  CS2R R20, SRZ ;  /* 0x0000000000147805 */ /* 0x000fe2000001ff00 */
[----:B------:R-:W-:-:S02]  /*0a70*/  CS2R R22, SRZ ;  /* 0x0000000000167805 */ /* 0x000fc4000001ff00 */
[----:B------:R-:W-:Y:S02]  /*0a80*/  SHF.L.U32 R52, R30, 0x2, RZ ;  /* 0x000000021e347819 */ /* 0x000fe400000006ff */
[----:B------:R-:W-:Y:S02]  /*0a90*/  LOP3.LUT R37, R47, UR4, RZ, 0xfc, !PT ;  /* 0x000000042f257c12 */ /* 0x000fe4000f8efcff */
[----:B---3--:R-:W-:Y:S02]  /*0aa0*/  SEL R31, R12, RZ, !P5 ;  /* 0x000000ff0c1f7207 */ /* 0x008fe40006800000 */
[----:B------:R-:W-:Y:S02]  /*0ab0*/  SEL R27, R14, RZ, !P5 ;  /* 0x000000ff0e1b7207 */ /* 0x000fe40006800000 */
[----:B----4-:R-:W-:Y:S01]  /*0ac0*/  SEL R51, R9, RZ, P4 ;  /* 0x000000ff09337207 */ /* 0x010fe20002000000 */
[----:B------:R-:W-:Y:S01]  /*0ad0*/  FADD R25, R31, 1 ;  /* 0x3f8000001f197421 */ /* 0x000fe20000000000 */
[----:B------:R-:W-:Y:S01]  /*0ae0*/  SEL R12, R8, RZ, P4 ;  /* 0x000000ff080c7207 */ /* 0x000fe20002000000 */
[----:B------:R-:W-:Y:S01]  /*0af0*/  FADD R27, R27, 1 ;  /* 0x3f8000001b1b7421 */ /* 0x000fe20000000000 */
[----:B------:R-:W-:-:S02]  /*0b00*/  SHF.L.U32 R14, R51, 0x10, RZ ;  /* 0x00000010330e7819 */ /* 0x000fc400000006ff */
[----:B-----5:R-:W-:Y:S01]  /*0b10*/  SEL R33, R18, RZ, P4 ;  /* 0x000000ff12217207 */ /* 0x020fe20002000000 */
[----:B------:R-:W-:Y:S01]  /*0b20*/  IMAD.U32 R8, R12, 0x10000, RZ ;  /* 0x000100000c087824 */ /* 0x000fe200078e00ff */
[----:B------:R-:W-:Y:S01]  /*0b30*/  SEL R29, R16, RZ, P4 ;  /* 0x000000ff101d7207 */ /* 0x000fe20002000000 */
[C---:B--2---:R-:W-:Y:S02]  /*0b40*/  FMUL R14, R43.reuse, R14 ;  /* 0x0000000e2b0e7220 */ /* 0x044fe40000400000 */
[----:B------:R-:W-:Y:S01]  /*0b50*/  FMUL R16, R43, R8 ;  /* 0x000000082b107220 */ /* 0x000fe20000400000 */
[----:B------:R-:W-:Y:S01]  /*0b60*/  IMAD.WIDE R8, R34, R35, c[0x0][0x168] ;  /* 0x00005a0022087625 */ /* 0x000fe200078e0223 */
[----:B------:R-:W-:Y:S01]  /*0b70*/  FFMA R14, R14, R27, R33 ;  /* 0x0000001b0e0e7223 */ /* 0x000fe20000000021 */
[----:B------:R-:W-:Y:S01]  /*0b80*/  IADD3.X R27, RZ, RZ, RZ, P6, !PT ;  /* 0x000000ffff1b7210 */ /* 0x000fe200037fe4ff */
[----:B------:R-:W-:Y:S01]  /*0b90*/  FFMA R16, R16, R25, R29 ;  /* 0x0000001910107223 */ /* 0x000fe2000000001d */
[----:B------:R-:W-:Y:S01]  /*0ba0*/  IADD3 R38, P6, R52, c[0x0][0x170], RZ ;  /* 0x00005c0034267a10 */ /* 0x000fe20007fde0ff */
[----:B------:R0:W2:Y:S01]  /*0bb0*/  @P4 LDG.E.EF.128 R20, [R8.64] ;  /* 0x0000000608144981 */ /* 0x0000a2000c0e1d00 */
[----:B------:R-:W-:Y:S01]  /*0bc0*/  SHF.L.U64.HI R18, R30, 0x2, R27 ;  /* 0x000000021e127819 */ /* 0x000fe2000001021b */
[----:B------:R-:W-:Y:S01]  /*0bd0*/  CS2R R24, SRZ ;  /* 0x0000000000187805 */ /* 0x000fe2000001ff00 */
[----:B------:R-:W-:Y:S01]  /*0be0*/  CS2R R26, SRZ ;  /* 0x00000000001a7805 */ /* 0x000fe2000001ff00 */
[----:B------:R-:W-:Y:S01]  /*0bf0*/  CS2R R28, SRZ ;  /* 0x00000000001c7805 */ /* 0x000fe2000001ff00 */
[----:B------:R-:W-:Y:S01]  /*0c00*/  CS2R R30, SRZ ;  /* 0x00000000001e7805 */ /* 0x000fe2000001ff00 */
[----:B------:R-:W-:Y:S01]  /*0c10*/  IADD3.X R39, R18, c[0x0][0x174], RZ, P6, !PT ;  /* 0x00005d0012277a10 */ /* 0x000fe200037fe4ff */
[----:B0-----:R-:W-:Y:S01]  /*0c20*/  IMAD.WIDE.U32 R8, R32, R45, c[0x0][0x170] ;  /* 0x00005c0020087625 */ /* 0x001fe200078e002d */
[----:B------:R-:W-:Y:S01]  /*0c30*/  IADD3 R52, P6, R52, c[0x0][0x188], RZ ;  /* 0x0000620034347a10 */ /* 0x000fe20007fde0ff */
[----:B------:R-:W-:Y:S01]  /*0c40*/  CS2R R32, SRZ ;  /* 0x0000000000207805 */ /* 0x000fe2000001ff00 */
[----:B------:R-:W-:Y:S01]  /*0c50*/  CS2R R34, SRZ ;  /* 0x0000000000227805 */ /* 0x000fe2000001ff00 */
[----:B------:R0:W3:Y:S01]  /*0c60*/  @!P5 LDG.E.EL.128 R28, [R38.64+0x10] ;  /* 0x00001006261cd981 */ /* 0x0000e2000c2e1d00 */
[----:B------:R-:W-:-:S03]  /*0c70*/  IADD3.X R53, R18, c[0x0][0x18c], RZ, P6, !PT ;  /* 0x0000630012357a10 */ /* 0x000fc600037fe4ff */
[----:B------:R4:W5:Y:S04]  /*0c80*/  @!P5 LDG.E.EL.128 R24, [R8.64] ;  /* 0x000000060818d981 */ /* 0x000968000c2e1d00 */
[----:B------:R1:W3:Y:S01]  /*0c90*/  @!P5 LDG.E.EL.128 R32, [R52.64+0x10] ;  /* 0x000010063420d981 */ /* 0x0002e2000c2e1d00 */
[----:B0-----:R-:W-:Y:S01]  /*0ca0*/  CS2R R38, SRZ ;  /* 0x0000000000267805 */ /* 0x001fe2000001ff00 */
[----:B----4-:R-:W-:Y:S02]  /*0cb0*/  IMAD R8, R44, 0x900, R37 ;  /* 0x000009002c087824 */ /* 0x010fe400078e0225 */
[----:B------:R-:W-:Y:S02]  /*0cc0*/  CS2R R36, SRZ ;  /* 0x0000000000247805 */ /* 0x000fe4000001ff00 */
[----:B------:R-:W-:-:S05]  /*0cd0*/  IMAD.WIDE R8, R8, R45, c[0x0][0x160] ;  /* 0x0000580008087625 */ /* 0x000fca00078e022d */
[----:B------:R0:W4:Y:S01]  /*0ce0*/  @P4 LDG.E.EL.128 R36, [R8.64] ;  /* 0x0000000608244981 */ /* 0x000122000c2e1d00 */
[----:B------:R-:W-:Y:S02]  /*0cf0*/  PRMT R51, R51, 0x7632, R51 ;  /* 0x0000763233337816 */ /* 0x000fe40000000033 */
[----:B------:R-:W-:Y:S02]  /*0d00*/  SEL R15, R15, RZ, !P5 ;  /* 0x000000ff0f0f7207 */ /* 0x000fe40006800000 */
[----:B------:R-:W-:Y:S02]  /*0d10*/  SHF.L.U32 R54, R51, 0x10, RZ ;  /* 0x0000001033367819 */ /* 0x000fe400000006ff */
[----:B------:R-:W-:Y:S01]  /*0d20*/  PRMT R12, R12, 0x7632, R12 ;  /* 0x000076320c0c7816 */ /* 0x000fe2000000000c */
[----:B------:R-:W-:Y:S01]  /*0d30*/  FADD R18, R15, 1 ;  /* 0x3f8000000f127421 */ /* 0x000fe20000000000 */
[----:B-1----:R-:W-:Y:S01]  /*0d40*/  SEL R52, R19, RZ, P4 ;  /* 0x000000ff13347207 */ /* 0x002fe20002000000 */
[----:B------:R-:W-:Y:S01]  /*0d50*/  FMUL R15, R43, R54 ;  /* 0x000000362b0f7220 */ /* 0x000fe20000400000 */
[----:B0-----:R-:W-:-:S02]  /*0d60*/  SEL R8, R13, RZ, !P5 ;  /* 0x000000ff0d087207 */ /* 0x001fc40006800000 */
[----:B------:R-:W-:Y:S01]  /*0d70*/  SHF.L.U32 R12, R12, 0x10, RZ ;  /* 0x000000100c0c7819 */ /* 0x000fe200000006ff */
[----:B------:R-:W-:Y:S01]  /*0d80*/  FFMA R15, R15, R18, R52 ;  /* 0x000000120f0f7223 */ /* 0x000fe20000000034 */
[----:B------:R-:W-:Y:S01]  /*0d90*/  SEL R18, R17, RZ, P4 ;  /* 0x000000ff11127207 */ /* 0x000fe20002000000 */
[----:B------:R-:W-:Y:S01]  /*0da0*/  FADD R8, R8, 1 ;  /* 0x3f80000008087421 */ /* 0x000fe20000000000 */
[----:B------:R-:W-:Y:S01]  /*0db0*/  SEL R10, R10, RZ, P4 ;  /* 0x000000ff0a0a7207 */ /* 0x000fe20002000000 */
[----:B------:R-:W-:Y:S01]  /*0dc0*/  FMUL R9, R43, R12 ;  /* 0x0000000c2b097220 */ /* 0x000fe20000400000 */
[----:B------:R-:W-:-:S03]  /*0dd0*/  SEL R11, R11, RZ, P4 ;  /* 0x000000ff0b0b7207 */ /* 0x000fc60002000000 */
[----:B------:R-:W-:Y:S01]  /*0de0*/  FFMA R9, R9, R8, R18 ;  /* 0x0000000809097223 */ /* 0x000fe20000000012 */
[----:B------:R-:W-:Y:S02]  /*0df0*/  PRMT R8, R10, 0x7632, R8 ;  /* 0x000076320a087816 */ /* 0x000fe40000000008 */
[----:B------:R-:W-:Y:S02]  /*0e00*/  PRMT R13, R11, 0x7632, R13 ;  /* 0x000076320b0d7816 */ /* 0x000fe4000000000d */
[----:B------:R-:W-:Y:S02]  /*0e10*/  SHF.L.U32 R8, R8, 0x10, RZ ;  /* 0x0000001008087819 */ /* 0x000fe400000006ff */
[----:B------:R-:W-:-:S03]  /*0e20*/  SHF.L.U32 R10, R10, 0x10, RZ ;  /* 0x000000100a0a7819 */ /* 0x000fc600000006ff */
[----:B------:R-:W-:Y:S01]  /*0e30*/  FMUL R8, R43, R8 ;  /* 0x000000082b087220 */ /* 0x000fe20000400000 */
[----:B------:R-:W-:Y:S06]  /*0e40*/  BAR.SYNC 0x0 ;  /* 0x0000000000007b1d */ /* 0x000fec0000000000 */
[----:B--2---:R-:W-:Y:S02]  /*0e50*/  SEL R20, R20, RZ, P4 ;  /* 0x000000ff14147207 */ /* 0x004fe40002000000 */
[----:B------:R-:W-:Y:S02]  /*0e60*/  SEL R21, R21, RZ, P4 ;  /* 0x000000ff15157207 */ /* 0x000fe40002000000 */
[----:B------:R-:W-:-:S02]  /*0e70*/  SEL R22, R22, RZ, P4 ;  /* 0x000000ff16167207 */ /* 0x000fc40002000000 */
[----:B---3--:R-:W-:Y:S01]  /*0e80*/  SEL R19, R34, RZ, !P5 ;  /* 0x000000ff22137207 */ /* 0x008fe20006800000 */
[----:B------:R-:W-:Y:S01]  /*0e90*/  IMAD.U32 R34, R11, 0x10000, RZ ;  /* 0x000100000b227824 */ /* 0x000fe200078e00ff */
[----:B------:R-:W-:Y:S02]  /*0ea0*/  SEL R33, R33, RZ, !P5 ;  /* 0x000000ff21217207 */ /* 0x000fe40006800000 */
[----:B------:R-:W-:Y:S01]  /*0eb0*/  SEL R32, R32, RZ, !P5 ;  /* 0x000000ff20207207 */ /* 0x000fe20006800000 */
[----:B------:R-:W-:Y:S01]  /*0ec0*/  FADD R19, R19, 1 ;  /* 0x3f80000013137421 */ /* 0x000fe20000000000 */
[----:B------:R-:W-:Y:S01]  /*0ed0*/  SEL R35, R35, RZ, !P5 ;  /* 0x000000ff23237207 */ /* 0x000fe20006800000 */
[----:B------:R-:W-:Y:S01]  /*0ee0*/  FADD R33, R33, 1 ;  /* 0x3f80000021217421 */ /* 0x000fe20000000000 */
[----:B------:R-:W-:Y:S01]  /*0ef0*/  FMUL R11, R43, R10 ;  /* 0x0000000a2b0b7220 */ /* 0x000fe20000400000 */
[----:B------:R-:W-:Y:S01]  /*0f00*/  FADD R32, R32, 1 ;  /* 0x3f80000020207421 */ /* 0x000fe20000000000 */
[----:B----4-:R-:W-:-:S02]  /*0f10*/  SEL R12, R36, RZ, P4 ;  /* 0x000000ff240c7207 */ /* 0x010fc40002000000 */
[----:B------:R-:W-:Y:S01]  /*0f20*/  SHF.L.U32 R36, R13, 0x10, RZ ;  /* 0x000000100d247819 */ /* 0x000fe200000006ff */
[----:B------:R-:W-:Y:S01]  /*0f30*/  FMUL R13, R43, R34 ;  /* 0x000000222b0d7220 */ /* 0x000fe20000400000 */
[----:B------:R-:W-:Y:S02]  /*0f40*/  SEL R18, R38, RZ, P4 ;  /* 0x000000ff26127207 */ /* 0x000fe40002000000 */
[----:B------:R-:W-:Y:S01]  /*0f50*/  SEL R37, R37, RZ, P4 ;  /* 0x000000ff25257207 */ /* 0x000fe20002000000 */
[----:B------:R-:W-:Y:S01]  /*0f60*/  FMUL R10, R43, R36 ;  /* 0x000000242b0a7220 */ /* 0x000fe20000400000 */
[----:B------:R-:W-:Y:S01]  /*0f70*/  SEL R17, R39, RZ, P4 ;  /* 0x000000ff27117207 */ /* 0x000fe20002000000 */
[----:B------:R-:W-:Y:S01]  /*0f80*/  FFMA R18, R13, R19, R18 ;  /* 0x000000130d127223 */ /* 0x000fe20000000012 */
[----:B-----5:R-:W-:Y:S01]  /*0f90*/  SEL R26, R26, RZ, !P5 ;  /* 0x000000ff1a1a7207 */ /* 0x020fe20006800000 */
[----:B------:R-:W-:Y:S01]  /*0fa0*/  FADD R34, R35, 1 ;  /* 0x3f80000023227421 */ /* 0x000fe20000000000 */
[----:B------:R-:W-:Y:S01]  /*0fb0*/  FFMA R13, R8, R33, R37 ;  /* 0x00000021080d7223 */ /* 0x000fe20000000025 */
[----:B------:R-:W-:Y:S01]  /*0fc0*/  PRMT R8, R20, 0x7632, R8 ;  /* 0x0000763214087816 */ /* 0x000fe20000000008 */
[----:B------:R-:W-:Y:S01]  /*0fd0*/  FFMA R12, R11, R32, R12 ;  /* 0x000000200b0c7223 */ /* 0x000fe2000000000c */
[----:B------:R-:W-:Y:S01]  /*0fe0*/  SEL R24, R24, RZ, !P5 ;  /* 0x000000ff18187207 */ /* 0x000fe20006800000 */
[----:B------:R-:W-:Y:S01]  /*0ff0*/  IMAD.U32 R32, R21, 0x10000, RZ ;  /* 0x0001000015207824 */ /* 0x000fe200078e00ff */
[----:B------:R-:W-:Y:S01]  /*1000*/  SHF.L.U32 R20, R20, 0x10, RZ ;  /* 0x0000001014147819 */ /* 0x000fe200000006ff */
[----:B------:R-:W-:Y:S01]  /*1010*/  FFMA R17, R10, R34, R17 ;  /* 0x000000220a117223 */ /* 0x000fe20000000011 */
[----:B------:R-:W-:Y:S01]  /*1020*/  FADD R10, R26, 1 ;  /* 0x3f8000001a0a7421 */ /* 0x000fe20000000000 */
[----:B------:R-:W-:Y:S01]  /*1030*/  SHF.L.U32 R26, R8, 0x10, RZ ;  /* 0x00000010081a7819 */ /* 0x000fe200000006ff */
[----:B------:R-:W-:Y:S01]  /*1040*/  FADD R8, R24, 1 ;  /* 0x3f80000018087421 */ /* 0x000fe20000000000 */
[----:B------:R-:W-:Y:S01]  /*1050*/  SEL R25, R25, RZ, !P5 ;  /* 0x000000ff19197207 */ /* 0x000fe20006800000 */
[C---:B------:R-:W-:Y:S01]  /*1060*/  FMUL R19, R7.reuse, R20 ;  /* 0x0000001407137220 */ /* 0x040fe20000400000 */
[----:B------:R-:W-:Y:S01]  /*1070*/  FMUL R11, R7, R32 ;  /* 0x00000020070b7220 */ /* 0x000fe20000400000 */
[----:B------:R-:W-:-:S02]  /*1080*/  PRMT R21, R21, 0x7632, R21 ;  /* 0x0000763215157816 */ /* 0x000fc40000000015 */
[----:B------:R-:W-:Y:S01]  /*1090*/  SEL R23, R23, RZ, P4 ;  /* 0x000000ff17177207 */ /* 0x000fe20002000000 */
[----:B------:R-:W-:Y:S01]  /*10a0*/  FFMA R8, R19, R8, R16 ;  /* 0x0000000813087223 */ /* 0x000fe20000000010 */
[--C-:B------:R-:W-:Y:S01]  /*10b0*/  FFMA R10, R11, R10, R14.reuse ;  /* 0x0000000a0b0a7223 */ /* 0x100fe2000000000e */
[----:B------:R-:W-:Y:S01]  /*10c0*/  SEL R27, R27, RZ, !P5 ;  /* 0x000000ff1b1b7207 */ /* 0x000fe20006800000 */
[----:B------:R-:W-:Y:S01]  /*10d0*/  FADD R25, R25, 1 ;  /* 0x3f80000019197421 */ /* 0x000fe20000000000 */
[----:B------:R-:W-:Y:S01]  /*10e0*/  FMUL R20, R7, R26 ;  /* 0x0000001a07147220 */ /* 0x000fe20000400000 */
[----:B------:R-:W-:Y:S02]  /*10f0*/  SHF.L.U32 R16, R21, 0x10, RZ ;  /* 0x0000001015107819 */ /* 0x000fe400000006ff */
[----:B------:R-:W-:Y:S02]  /*1100*/  PRMT R11, R22, 0x7632, R11 ;  /* 0x00007632160b7816 */ /* 0x000fe4000000000b */
[----:B------:R-:W-:Y:S01]  /*1110*/  PRMT R14, R23, 0x7632, R14 ;  /* 0x00007632170e7816 */ /* 0x000fe2000000000e */
[----:B------:R-:W-:Y:S01]  /*1120*/  FFMA R9, R20, R25, R9 ;  /* 0x0000001914097223 */ /* 0x000fe20000000009 */
[----:B------:R-:W-:Y:S01]  /*1130*/  SEL R29, R29, RZ, !P5 ;  /* 0x000000ff1d1d7207 */ /* 0x000fe20006800000 */
[----:B------:R-:W-:Y:S01]  /*1140*/  FADD R27, R27, 1 ;  /* 0x3f8000001b1b7421 */ /* 0x000fe20000000000 */
[----:B------:R-:W-:Y:S01]  /*1150*/  SEL R30, R30, RZ, !P5 ;  /* 0x000000ff1e1e7207 */ /* 0x000fe20006800000 */
[----:B------:R-:W-:Y:S01]  /*1160*/  FMUL R16, R7, R16 ;  /* 0x0000001007107220 */ /* 0x000fe20000400000 */
[----:B------:R-:W-:Y:S01]  /*1170*/  SHF.L.U32 R24, R23, 0x10, RZ ;  /* 0x0000001017187819 */ /* 0x000fe200000006ff */
[----:B------:R-:W-:Y:S01]  /*1180*/  IMAD.U32 R20, R11, 0x10000, RZ ;  /* 0x000100000b147824 */ /* 0x000fe200078e00ff */
[----:B------:R-:W-:-:S02]  /*1190*/  SEL R28, R28, RZ, !P5 ;  /* 0x000000ff1c1c7207 */ /* 0x000fc40006800000 */
[----:B------:R-:W-:Y:S02]  /*11a0*/  SEL R31, R31, RZ, !P5 ;  /* 0x000000ff1f1f7207 */ /* 0x000fe40006800000 */
[----:B------:R-:W-:Y:S02]  /*11b0*/  SHF.L.U32 R22, R22, 0x10, RZ ;  /* 0x0000001016167819 */ /* 0x000fe400000006ff */
[----:B------:R-:W-:Y:S01]  /*11c0*/  SHF.L.U32 R26, R14, 0x10, RZ ;  /* 0x000000100e1a7819 */ /* 0x000fe200000006ff */
[----:B------:R-:W-:Y:S01]  /*11d0*/  FFMA R11, R16, R27, R15 ;  /* 0x0000001b100b7223 */ /* 0x000fe2000000000f */
[----:B------:R-:W-:Y:S01]  /*11e0*/  FMUL R14, R7, R20 ;  /* 0x00000014070e7220 */ /* 0x000fe20000400000 */
[----:B------:R-:W-:Y:S01]  /*11f0*/  FADD R29, R29, 1 ;  /* 0x3f8000001d1d7421 */ /* 0x000fe20000000000 */
[C---:B------:R-:W-:Y:S01]  /*1200*/  FMUL R15, R7.reuse, R24 ;  /* 0x00000018070f7220 */ /* 0x040fe20000400000 */
[----:B------:R-:W-:Y:S01]  /*1210*/  FADD R30, R30, 1 ;  /* 0x3f8000001e1e7421 */ /* 0x000fe20000000000 */
[C---:B------:R-:W-:Y:S01]  /*1220*/  FMUL R19, R7.reuse, R22 ;  /* 0x0000001607137220 */ /* 0x040fe20000400000 */
[----:B------:R-:W-:Y:S01]  /*1230*/  FMUL R16, R7, R26 ;  /* 0x0000001a07107220 */ /* 0x000fe20000400000 */
[----:B------:R-:W-:Y:S01]  /*1240*/  FADD R28, R28, 1 ;  /* 0x3f8000001c1c7421 */ /* 0x000fe20000000000 */
[----:B------:R-:W-:Y:S01]  /*1250*/  FADD R31, R31, 1 ;  /* 0x3f8000001f1f7421 */ /* 0x000fe20000000000 */
[----:B------:R-:W-:Y:S01]  /*1260*/  FFMA R13, R14, R29, R13 ;  /* 0x0000001d0e0d7223 */ /* 0x000fe2000000000d */
[----:B------:R-:W-:Y:S01]  /*1270*/  FFMA R14, R15, R30, R18 ;  /* 0x0000001e0f0e7223 */ /* 0x000fe20000000012 */
[----:B------:R-:W-:Y:S01]  /*1280*/  FFMA R12, R19, R28, R12 ;  /* 0x0000001c130c7223 */ /* 0x000fe2000000000c */
[----:B------:R-:W-:Y:S01]  /*1290*/  FFMA R15, R16, R31, R17 ;  /* 0x0000001f100f7223 */ /* 0x000fe20000000011 */
[----:B------:R-:W-:Y:S04]  /*12a0*/  STS.128 [R0], R8 ;  /* 0x0000000800007388 */ /* 0x000fe80000000c00 */
[----:B------:R-:W-:Y:S04]  /*12b0*/  STS.128 [R0+0x10], R12 ;  /* 0x0000100c00007388 */ /* 0x000fe80000000c00 */
[----:B------:R-:W-:Y:S06]  /*12c0*/  BAR.SYNC 0x0 ;  /* 0x0000000000007b1d */ /* 0x000fec0000000000 */
[----:B------:R-:W0:Y:S04]  /*12d0*/  LDS.128 R16, [R50.X16] ;  /* 0x0000000032107984 */ /* 0x000e28000000cc00 */
[----:B------:R-:W1:Y:S01]  /*12e0*/  LDS.128 R20, [R50.X16+0x1000] ;  /* 0x0010000032147984 */ /* 0x000e62000000cc00 */
[----:B------:R-:W-:Y:S01]  /*12f0*/  LOP3.LUT R25, R48, UR4, RZ, 0xfc, !PT ;  /* 0x0000000430197c12 */ /* 0x000fe2000f8efcff */
[----:B------:R-:W-:-:S03]  /*1300*/  FMUL R29, R8, R8 ;  /* 0x00000008081d7220 */ /* 0x000fc60000400000 */
[----:B------:R-:W-:Y:S01]  /*1310*/  ISETP.LT.U32.AND P5, PT, R25, 0x900, !P1 ;  /* 0x000009001900780c */ /* 0x000fe20004fa1070 */
[----:B------:R-:W-:Y:S01]  /*1320*/  IMAD R8, R44, 0x900, R25 ;  /* 0x000009002c087824 */ /* 0x000fe200078e0219 */
[----:B------:R-:W-:Y:S01]  /*1330*/  FMUL R28, R9, R9 ;  /* 0x00000009091c7220 */ /* 0x000fe20000400000 */
[----:B------:R-:W-:Y:S02]  /*1340*/  LOP3.LUT R27, R46, UR4, RZ, 0xfc, !PT ;  /* 0x000000042e1b7c12 */ /* 0x000fe4000f8efcff */
[----:B------:R-:W-:Y:S01]  /*1350*/  IMAD.WIDE R8, R8, R45, c[0x0][0x160] ;  /* 0x0000580008087625 */ /* 0x000fe200078e022d */
[----:B------:R-:W-:Y:S01]  /*1360*/  FMUL R26, R10, R10 ;  /* 0x0000000a0a1a7220 */ /* 0x000fe20000400000 */
[----:B------:R-:W-:Y:S02]  /*1370*/  ISETP.LT.U32.AND P6, PT, R27, 0x900, !P1 ;  /* 0x000009001b00780c */ /* 0x000fe40004fc1070 */
[----:B------:R-:W-:Y:S01]  /*1380*/  IMAD R10, R44, 0x900, R27 ;  /* 0x000009002c0a7824 */ /* 0x000fe200078e021b */
[----:B------:R-:W-:Y:S01]  /*1390*/  FMUL R24, R11, R11 ;  /* 0x0000000b0b187220 */ /* 0x000fe20000400000 */
[----:B------:R-:W-:Y:S01]  /*13a0*/  FSEL R25, R26, -RZ, P4 ;  /* 0x800000ff1a197208 */ /* 0x000fe20002000000 */
[----:B------:R-:W-:Y:S01]  /*13b0*/  FMUL R12, R12, R12 ;  /* 0x0000000c0c0c7220 */ /* 0x000fe20000400000 */
[----:B------:R-:W-:Y:S01]  /*13c0*/  FMUL R13, R13, R13 ;  /* 0x0000000d0d0d7220 */ /* 0x000fe20000400000 */
[----:B------:R-:W-:Y:S01]  /*13d0*/  FMUL R14, R14, R14 ;  /* 0x0000000e0e0e7220 */ /* 0x000fe20000400000 */
[----:B------:R-:W-:Y:S01]  /*13e0*/  FMUL R15, R15, R15 ;  /* 0x0000000f0f0f7220 */ /* 0x000fe20000400000 */
[----:B------:R-:W-:Y:S01]  /*13f0*/  IMAD.WIDE R10, R10, R45, c[0x0][0x160] ;  /* 0x000058000a0a7625 */ /* 0x000fe200078e022d */
[----:B------:R-:W-:Y:S01]  /*1400*/  FADD R40, R25, R40 ;  /* 0x0000002819287221 */ /* 0x000fe20000000000 */
[----:B------:R-:W-:-:S02]  /*1410*/  FSEL R29, R29, -RZ, P4 ;  /* 0x800000ff1d1d7208 */ /* 0x000fc40002000000 */
[----:B------:R-:W-:Y:S01]  /*1420*/  FSEL R28, R28, -RZ, P4 ;  /* 0x800000ff1c1c7208 */ /* 0x000fe20002000000 */
[----:B0-----:R0:W-:Y:S01]  /*1430*/  @P5 STG.E.128 [R8.64], R16 ;  /* 0x0000001008005986 */ /* 0x0011e2000c101d06 */
[----:B------:R-:W-:Y:S02]  /*1440*/  PLOP3.LUT P5, PT, PT, PT, UP0, 0x80, 0x0 ;  /* 0x000000000000781c */ /* 0x000fe40003faf008 */
[----:B------:R-:W-:Y:S02]  /*1450*/  FSEL R25, R24, -RZ, P4 ;  /* 0x800000ff18197208 */ /* 0x000fe40002000000 */
[----:B------:R-:W-:Y:S02]  /*1460*/  FSEL R12, R12, -RZ, P4 ;  /* 0x800000ff0c0c7208 */ /* 0x000fe40002000000 */
[----:B------:R-:W-:Y:S02]  /*1470*/  FSEL R13, R13, -RZ, P4 ;  /* 0x800000ff0d0d7208 */ /* 0x000fe40002000000 */
[----:B------:R-:W-:-:S02]  /*1480*/  FSEL R14, R14, -RZ, P4 ;  /* 0x800000ff0e0e7208 */ /* 0x000fc40002000000 */
[----:B------:R-:W-:Y:S01]  /*1490*/  FSEL R15, R15, -RZ, P4 ;  /* 0x800000ff0f0f7208 */ /* 0x000fe20002000000 */
[----:B-1----:R0:W-:Y:S01]  /*14a0*/  @P6 STG.E.128 [R10.64], R20 ;  /* 0x000000140a006986 */ /* 0x0021e2000c101d06 */
[----:B------:R-:W-:Y:S02]  /*14b0*/  UPLOP3.LUT UP0, UPT, UPT, UPT, UPT, 0x40, 0x0 ;  /* 0x000000000000789c */ /* 0x000fe40003f0e870 */
[----:B------:R-:W-:Y:S01]  /*14c0*/  UMOV UR4, 0x800 ;  /* 0x0000080000047882 */ /* 0x000fe20000000000 */
[----:B------:R-:W-:Y:S01]  /*14d0*/  FADD R42, R29, R42 ;  /* 0x0000002a1d2a7221 */ /* 0x000fe20000000000 */
[----:B------:R-:W-:Y:S01]  /*14e0*/  FADD R41, R28, R41 ;  /* 0x000000291c297221 */ /* 0x000fe20000000000 */
[----:B------:R-:W-:Y:S01]  /*14f0*/  FADD R6, R25, R6 ;  /* 0x0000000619067221 */ /* 0x000fe20000000000 */
[----:B------:R-:W-:Y:S01]  /*1500*/  FADD R5, R12, R5 ;  /* 0x000000050c057221 */ /* 0x000fe20000000000 */
[----:B------:R-:W-:Y:S01]  /*1510*/  FADD R4, R13, R4 ;  /* 0x000000040d047221 */ /* 0x000fe20000000000 */
[----:B------:R-:W-:Y:S01]  /*1520*/  FADD R3, R14, R3 ;  /* 0x000000030e037221 */ /* 0x000fe20000000000 */
[----:B------:R-:W-:Y:S01]  /*1530*/  FADD R2, R15, R2 ;  /* 0x000000020f027221 */ /* 0x000fe20000000000 */
[----:B------:R-:W-:Y:S05]  /*1540*/  @P5 BRA `(.L_x_0) ;  /* 0xfffff3e000005947 */ /* 0x000fea000383ffff */
[----:B------:R-:W-:Y:S01]  /*1550*/  FADD R41, R42, R41 ;  /* 0x000000292a297221 */ /* 0x000fe20000000000 */
[----:B------:R-:W-:Y:S06]  /*1560*/  BAR.SYNC 0x0 ;  /* 0x0000000000007b1d */ /* 0x000fec0000000000 */
[----:B------:R-:W-:Y:S01]  /*1570*/  FADD R41, R40, R41 ;  /* 0x0000002928297221 */ /* 0x000fe20000000000 */
[----:B------:R-:W-:-:S02]  /*1580*/  UPLOP3.LUT UP0, UPT, UPT, UPT, UPT, 0x80, 0x0 ;  /* 0x000000000000789c */ /* 0x000fc40003f0f070 */
[----:B------:R-:W-:Y:S01]  /*1590*/  UMOV UR4, URZ ;  /* 0x0000003f00047c82 */ /* 0x000fe20008000000 */
[----:B------:R-:W-:-:S04]  /*15a0*/  FADD R6, R6, R41 ;  /* 0x0000002906067221 */ /* 0x000fc80000000000 */
[----:B------:R-:W-:Y:S02]  /*15b0*/  FADD R5, R5, R6 ;  /* 0x0000000605057221 */ /* 0x000fe40000000000 */
[----:B------:R-:W1:Y:S02]  /*15c0*/  S2R R6, SR_TID.X ;  /* 0x0000000000067919 */ /* 0x000e640000002100 */
[----:B------:R-:W-:-:S04]  /*15d0*/  FADD R4, R4, R5 ;  /* 0x0000000504047221 */ /* 0x000fc80000000000 */
[----:B------:R-:W-:-:S04]  /*15e0*/  FADD R3, R3, R4 ;  /* 0x0000000403037221 */ /* 0x000fc80000000000 */
[----:B------:R-:W-:-:S05]  /*15f0*/  FADD R3, R2, R3 ;  /* 0x0000000302037221 */ /* 0x000fca0000000000 */
[----:B------:R-:W2:Y:S01]  /*1600*/  SHFL.BFLY PT, R0, R3, 0x10, 0x1f ;  /* 0x0e001f0003007f89 */ /* 0x000ea200000e0000 */
[----:B01----:R-:W-:-:S04]  /*1610*/  SHF.R.U32.HI R9, RZ, 0x3, R6 ;  /* 0x00000003ff097819 */ /* 0x003fc80000011606 */
[----:B------:R-:W-:Y:S01]  /*1620*/  LOP3.LUT R9, R9, 0x1c, RZ, 0xc0, !PT ;  /* 0x0000001c09097812 */ /* 0x000fe200078ec0ff */
[----:B--2---:R-:W-:-:S05]  /*1630*/  FADD R0, R3, R0 ;  /* 0x0000000003007221 */ /* 0x004fca0000000000 */
        /* <DEDUP_REMOVED lines=8> */
[----:B------:R-:W-:-:S04]  /*16c0*/  MOV R7, 0x39e38e39 ;  /* 0x39e38e3900077802 */ /* 0x000fc80000000f00 */
        /* <DEDUP_REMOVED lines=8> */
[----:B0-----:R-:W-:-:S05]  /*1750*/  FADD R5, R2, R5 ;  /* 0x0000000502057221 */ /* 0x001fca0000000000 */
[----:B------:R-:W-:Y:S04]  /*1760*/  @P0 STS [R6.X4], R5 ;  /* 0x0000000506000388 */ /* 0x000fe80000004800 */
[----:B------:R-:W-:Y:S06]  /*1770*/  BAR.SYNC 0x0 ;  /* 0x0000000000007b1d */ /* 0x000fec0000000000 */
[----:B------:R-:W0:Y:S02]  /*1780*/  LDS R0, [RZ] ;  /* 0x00000000ff007984 */ /* 0x000e240000000800 */
[----:B0-----:R-:W-:-:S06]  /*1790*/  FFMA R0, R0, R7, 9.9999997473787516356e-06 ;  /* 0x3727c5ac00007423 */ /* 0x001fcc0000000007 */
[----:B------:R-:W0:Y:S02]  /*17a0*/  MUFU.RSQ R0, R0 ;  /* 0x0000000000007308 */ /* 0x000e240000001400 */
.L_x_1:
[C---:B------:R-:W-:Y:S01]  /*17b0*/  LOP3.LUT R25, R49.reuse, UR4, RZ, 0xfc, !PT ;  /* 0x0000000431197c12 */ /* 0x040fe2000f8efcff */
[----:B0-----:R-:W-:Y:S01]  /*17c0*/  CS2R R6, SRZ ;  /* 0x0000000000067805 */ /* 0x001fe2000001ff00 */
[----:B------:R-:W-:Y:S01]  /*17d0*/  IADD3 R2, P0, R49, UR4, RZ ;  /* 0x0000000431027c10 */ /* 0x000fe2000ff1e0ff */
[----:B------:R-:W-:Y:S01]  /*17e0*/  CS2R R8, SRZ ;  /* 0x0000000000087805 */ /* 0x000fe2000001ff00 */
[----:B------:R-:W-:Y:S01]  /*17f0*/  ISETP.GE.U32.AND P1, PT, R25, 0x900, PT ;  /* 0x000009001900780c */ /* 0x000fe20003f26070 */
[----:B------:R-:W-:Y:S01]  /*1800*/  CS2R R10, SRZ ;  /* 0x00000000000a7805 */ /* 0x000fe2000001ff00 */
[----:B------:R-:W-:Y:S02]  /*1810*/  LOP3.LUT R3, R47, UR4, RZ, 0xfc, !PT ;  /* 0x000000042f037c12 */ /* 0x000fe4000f8efcff */
[C---:B------:R-:W-:Y:S02]  /*1820*/  ISETP.LT.AND P2, PT, R44.reuse, 0x4, !P1 ;  /* 0x000000042c00780c */ /* 0x040fe40004f41270 */
[----:B------:R-:W-:Y:S01]  /*1830*/  IADD3.X R5, RZ, RZ, RZ, P0, !PT ;  /* 0x000000ffff057210 */ /* 0x000fe200007fe4ff */
[----:B------:R-:W-:Y:S01]  /*1840*/  IMAD R3, R44, 0x900, R3 ;  /* 0x000009002c037824 */ /* 0x000fe200078e0203 */
[----:B------:R-:W-:-:S02]  /*1850*/  LEA R20, P0, R2, c[0x0][0x190], 0x2 ;  /* 0x0000640002147a11 */ /* 0x000fc400078010ff */
[----:B------:R-:W-:Y:S02]  /*1860*/  MOV R26, 0x4 ;  /* 0x00000004001a7802 */ /* 0x000fe40000000f00 */
[----:B------:R-:W-:Y:S02]  /*1870*/  LEA.HI.X R21, R2, c[0x0][0x194], R5, 0x2, P0 ;  /* 0x0000650002157a11 */ /* 0x000fe400000f1405 */
[----:B------:R-:W-:Y:S01]  /*1880*/  CS2R R4, SRZ ;  /* 0x0000000000047805 */ /* 0x000fe2000001ff00 */
[-C--:B------:R-:W-:Y:S02]  /*1890*/  IMAD.WIDE R22, R3, R26.reuse, c[0x0][0x160] ;  /* 0x0000580003167625 */ /* 0x080fe400078e021a */
[----:B------:R1:W2:Y:S02]  /*18a0*/  @!P1 LDG.E.EL.128 R8, [R20.64+0x10] ;  /* 0x0000100614089981 */ /* 0x0002a4000c2e1d00 */
[----:B------:R-:W-:Y:S02]  /*18b0*/  IMAD R2, R44, 0x900, R25 ;  /* 0x000009002c027824 */ /* 0x000fe400078e0219 */
[----:B------:R-:W3:Y:S01]  /*18c0*/  @P2 LDG.E.EF.128 R4, [R22.64] ;  /* 0x0000000616042981 */ /* 0x000ee2000c0e1d00 */
[----:B------:R-:W-:Y:S01]  /*18d0*/  CS2R R16, SRZ ;  /* 0x0000000000107805 */ /* 0x000fe2000001ff00 */
[----:B------:R-:W-:Y:S01]  /*18e0*/  CS2R R12, SRZ ;  /* 0x00000000000c7805 */ /* 0x000fe2000001ff00 */
[----:B------:R-:W-:Y:S01]  /*18f0*/  CS2R R14, SRZ ;  /* 0x00000000000e7805 */ /* 0x000fe2000001ff00 */
[----:B------:R-:W-:Y:S01]  /*1900*/  CS2R R18, SRZ ;  /* 0x0000000000127805 */ /* 0x000fe2000001ff00 */
[----:B------:R-:W-:-:S04]  /*1910*/  IMAD.WIDE.U32 R24, R25, R26, c[0x0][0x190] ;  /* 0x0000640019187625 */ /* 0x000fc800078e001a */
[----:B-1----:R-:W-:Y:S01]  /*1920*/  IMAD.WIDE R20, R2, R26, c[0x0][0x160] ;  /* 0x0000580002147625 */ /* 0x002fe200078e021a */
[----:B------:R-:W4:Y:S04]  /*1930*/  @!P1 LDG.E.EL.128 R12, [R24.64] ;  /* 0x00000006180c9981 */ /* 0x000f28000c2e1d00 */
[----:B------:R1:W5:Y:S01]  /*1940*/  @P2 LDG.E.EF.128 R16, [R20.64] ;  /* 0x0000000614102981 */ /* 0x000362000c0e1d00 */
[----:B------:R-:W-:Y:S01]  /*1950*/  PLOP3.LUT P0, PT, PT, PT, UP0, 0x80, 0x0 ;  /* 0x000000000000781c */ /* 0x000fe20003f0f008 */
[----:B------:R-:W-:Y:S02]  /*1960*/  UPLOP3.LUT UP0, UPT, UPT, UPT, UPT, 0x40, 0x0 ;  /* 0x000000000000789c */ /* 0x000fe40003f0e870 */
[----:B------:R-:W-:Y:S01]  /*1970*/  UMOV UR4, 0x800 ;  /* 0x0000080000047882 */ /* 0x000fe20000000000 */
[----:B--2---:R-:W-:-:S02]  /*1980*/  SEL R8, R8, RZ, !P1 ;  /* 0x000000ff08087207 */ /* 0x004fc40004800000 */
[----:B------:R-:W-:Y:S02]  /*1990*/  SEL R9, R9, RZ, !P1 ;  /* 0x000000ff09097207 */ /* 0x000fe40004800000 */
[----:B---3--:R-:W-:Y:S02]  /*19a0*/  SEL R3, R4, RZ, P2 ;  /* 0x000000ff04037207 */ /* 0x008fe40001000000 */
[----:B------:R-:W-:Y:S02]  /*19b0*/  SEL R5, R5, RZ, P2 ;  /* 0x000000ff05057207 */ /* 0x000fe40001000000 */
[----:B------:R-:W-:Y:S02]  /*19c0*/  SEL R23, R6, RZ, P2 ;  /* 0x000000ff06177207 */ /* 0x000fe40001000000 */
[----:B------:R-:W-:Y:S01]  /*19d0*/  SEL R10, R10, RZ, !P1 ;  /* 0x000000ff0a0a7207 */ /* 0x000fe20004800000 */
[C---:B0-----:R-:W-:Y:S01]  /*19e0*/  FMUL R3, R0.reuse, R3 ;  /* 0x0000000300037220 */ /* 0x041fe20000400000 */
[----:B------:R-:W-:Y:S01]  /*19f0*/  FMUL R4, R0, R5 ;  /* 0x0000000500047220 */ /* 0x000fe20000400000 */
[----:B------:R-:W-:Y:S01]  /*1a00*/  FADD R8, R8, 1 ;  /* 0x3f80000008087421 */ /* 0x000fe20000000000 */
[----:B------:R-:W-:Y:S01]  /*1a10*/  SEL R7, R7, RZ, P2 ;  /* 0x000000ff07077207 */ /* 0x000fe20001000000 */
[----:B------:R-:W-:Y:S01]  /*1a20*/  FMUL R5, R0, R23 ;  /* 0x0000001700057220 */ /* 0x000fe20000400000 */
[----:B------:R-:W-:Y:S01]  /*1a30*/  SEL R11, R11, RZ, !P1 ;  /* 0x000000ff0b0b7207 */ /* 0x000fe20004800000 */
[----:B------:R-:W-:Y:S01]  /*1a40*/  FADD R9, R9, 1 ;  /* 0x3f80000009097421 */ /* 0x000fe20000000000 */
[----:B------:R-:W-:Y:S01]  /*1a50*/  FADD R10, R10, 1 ;  /* 0x3f8000000a0a7421 */ /* 0x000fe20000000000 */
[----:B-1----:R-:W-:Y:S01]  /*1a60*/  FMUL R20, R3, R8 ;  /* 0x0000000803147220 */ /* 0x002fe20000400000 */
[----:B----4-:R-:W-:Y:S01]  /*1a70*/  SEL R8, R12, RZ, !P1 ;  /* 0x000000ff0c087207 */ /* 0x010fe20004800000 */
[----:B------:R-:W-:Y:S01]  /*1a80*/  FMUL R21, R4, R9 ;  /* 0x0000000904157220 */ /* 0x000fe20000400000 */
[----:B------:R-:W-:Y:S01]  /*1a90*/  FMUL R22, R5, R10 ;  /* 0x0000000a05167220 */ /* 0x000fe20000400000 */
[----:B-----5:R-:W-:Y:S01]  /*1aa0*/  SEL R3, R16, RZ, P2 ;  /* 0x000000ff10037207 */ /* 0x020fe20001000000 */
[----:B------:R-:W-:Y:S01]  /*1ab0*/  FMUL R6, R0, R7 ;  /* 0x0000000700067220 */ /* 0x000fe20000400000 */
[----:B------:R-:W-:Y:S01]  /*1ac0*/  FADD R11, R11, 1 ;  /* 0x3f8000000b0b7421 */ /* 0x000fe20000000000 */
[----:B------:R-:W-:-:S02]  /*1ad0*/  SEL R10, R14, RZ, !P1 ;  /* 0x000000ff0e0a7207 */ /* 0x000fc40004800000 */
[----:B------:R-:W-:Y:S02]  /*1ae0*/  SEL R9, R15, RZ, !P1 ;  /* 0x000000ff0f097207 */ /* 0x000fe40004800000 */
[----:B------:R-:W-:Y:S02]  /*1af0*/  SEL R5, R18, RZ, P2 ;  /* 0x000000ff12057207 */ /* 0x000fe40001000000 */
[----:B------:R-:W-:Y:S02]  /*1b00*/  SEL R19, R19, RZ, P2 ;  /* 0x000000ff13137207 */ /* 0x000fe40001000000 */
[----:B------:R-:W-:Y:S02]  /*1b10*/  SEL R7, R13, RZ, !P1 ;  /* 0x000000ff0d077207 */ /* 0x000fe40004800000 */
[----:B------:R-:W-:Y:S01]  /*1b20*/  SEL R17, R17, RZ, P2 ;  /* 0x000000ff11117207 */ /* 0x000fe20001000000 */
[----:B------:R-:W-:Y:S01]  /*1b30*/  FMUL R11, R6, R11 ;  /* 0x0000000b060b7220 */ /* 0x000fe20000400000 */
[----:B------:R-:W-:Y:S01]  /*1b40*/  FADD R8, R8, 1 ;  /* 0x3f80000008087421 */ /* 0x000fe20000000000 */
[----:B------:R-:W-:Y:S01]  /*1b50*/  FMUL R3, R0, R3 ;  /* 0x0000000300037220 */ /* 0x000fe20000400000 */
[----:B------:R-:W-:Y:S01]  /*1b60*/  FADD R10, R10, 1 ;  /* 0x3f8000000a0a7421 */ /* 0x000fe20000000000 */
[----:B------:R-:W-:Y:S01]  /*1b70*/  FADD R9, R9, 1 ;  /* 0x3f80000009097421 */ /* 0x000fe20000000000 */
[C---:B------:R-:W-:Y:S01]  /*1b80*/  FMUL R5, R0.reuse, R5 ;  /* 0x0000000500057220 */ /* 0x040fe20000400000 */
[C---:B------:R-:W-:Y:S01]  /*1b90*/  FMUL R6, R0.reuse, R19 ;  /* 0x0000001300067220 */ /* 0x040fe20000400000 */
[----:B------:R-:W-:Y:S01]  /*1ba0*/  FADD R7, R7, 1 ;  /* 0x3f80000007077421 */ /* 0x000fe20000000000 */
[----:B------:R-:W-:Y:S01]  /*1bb0*/  FMUL R4, R0, R17 ;  /* 0x0000001100047220 */ /* 0x000fe20000400000 */
[----:B------:R-:W-:Y:S01]  /*1bc0*/  FMUL R3, R3, R8 ;  /* 0x0000000803037220 */ /* 0x000fe20000400000 */
[----:B------:R-:W-:Y:S01]  /*1bd0*/  FMUL R5, R5, R10 ;  /* 0x0000000a05057220 */ /* 0x000fe20000400000 */
[----:B------:R-:W-:Y:S01]  /*1be0*/  FMUL R8, R6, R9 ;  /* 0x0000000906087220 */ /* 0x000fe20000400000 */
[----:B------:R-:W-:Y:S01]  /*1bf0*/  FMUL R4, R4, R7 ;  /* 0x0000000704047220 */ /* 0x000fe20000400000 */
[----:B------:R-:W-:-:S02]  /*1c00*/  MOV R13, 0x2 ;  /* 0x00000002000d7802 */ /* 0x000fc40000000f00 */
[----:B------:R-:W-:Y:S02]  /*1c10*/  F2FP.BF16.F32.PACK_AB R6, R21, R20 ;  /* 0x000000141506723e */ /* 0x000fe400000010ff */
[----:B------:R-:W-:Y:S01]  /*1c20*/  F2FP.BF16.F32.PACK_AB R5, R8, R5 ;  /* 0x000000050805723e */ /* 0x000fe200000010ff */
[----:B------:R-:W-:Y:S01]  /*1c30*/  IMAD.WIDE R8, R2, R13, c[0x0][0x198] ;  /* 0x0000660002087625 */ /* 0x000fe200078e020d */
[----:B------:R-:W-:Y:S02]  /*1c40*/  F2FP.BF16.F32.PACK_AB R7, R11, R22 ;  /* 0x000000160b07723e */ /* 0x000fe400000010ff */
[----:B------:R-:W-:Y:S01]  /*1c50*/  F2FP.BF16.F32.PACK_AB R4, R4, R3 ;  /* 0x000000030404723e */ /* 0x000fe200000010ff */
[----:B------:R-:W-:-:S04]  /*1c60*/  IMAD.WIDE R2, R2, R13, c[0x0][0x1a0] ;  /* 0x0000680002027625 */ /* 0x000fc800078e020d */
[----:B------:R0:W-:Y:S04]  /*1c70*/  @P2 STG.E.128 [R8.64], R4 ;  /* 0x0000000408002986 */ /* 0x0001e8000c101d06 */
[----:B------:R0:W-:Y:S01]  /*1c80*/  @P2 STG.E.128 [R2.64], R4 ;  /* 0x0000000402002986 */ /* 0x0001e2000c101d06 */
[----:B------:R-:W-:Y:S05]  /*1c90*/  @P0 BRA `(.L_x_1) ;  /* 0xfffffb1000000947 */ /* 0x000fea000383ffff */
[----:B------:R-:W-:Y:S05]  /*1ca0*/  EXIT ;  /* 0x000000000000794d */ /* 0x000fea0003800000 */
.L_x_2:
[----:B------:R-:W-:-:S00]  /*1cb0*/  BRA `(.L_x_2) ;  /* 0xfffffff000007947 */ /* 0x000fc0000383ffff */
[----:B------:R-:W-:-:S00]  /*1cc0*/  NOP ;  /* 0x0000000000007918 */ /* 0x000fc00000000000 */
        /* <DEDUP_REMOVED lines=11> */
.L_x_3:


//--------------------- .nv.global.init           --------------------------
	.section	.nv.global.init,"aw",@progbits
.nv.global.init:
	.type		_$_str,@object
	.size		_$_str,(.L_0 - _$_str)
_$_str:
        /*0000*/ 	.byte	0x5f, 0x5f, 0x43, 0x55, 0x44, 0x41, 0x5f, 0x46, 0x54, 0x5a, 0x00
.L_0:


//--------------------- .nv.shared.triton__0d1d2d3d4d5d6d7d8d910de --------------------------
	.section	.nv.shared.triton__0d1d2d3d4d5d6d7d8d910de,"aw",@nobits
	.align	16
